//
// Generated by NVIDIA NVVM Compiler
//
// Compiler Build ID: CL-36424714
// Cuda compilation tools, release 13.0, V13.0.88
// Based on NVVM 20.0.0
//

.version 9.0
.target sm_100
.address_size 64

	// .globl	_Z10test_floatPsPfiiiii

.visible .entry _Z10test_floatPsPfiiiii(
	.param .u64 .ptr .align 1 _Z10test_floatPsPfiiiii_param_0,
	.param .u64 .ptr .align 1 _Z10test_floatPsPfiiiii_param_1,
	.param .u32 _Z10test_floatPsPfiiiii_param_2,
	.param .u32 _Z10test_floatPsPfiiiii_param_3,
	.param .u32 _Z10test_floatPsPfiiiii_param_4,
	.param .u32 _Z10test_floatPsPfiiiii_param_5,
	.param .u32 _Z10test_floatPsPfiiiii_param_6
)
{
	.reg .pred 	%p<11>;
	.reg .b16 	%rs<30>;
	.reg .b32 	%r<38>;
	.reg .b32 	%f<114>;
	.reg .b64 	%rd<20>;

	ld.param.u64 	%rd9, [_Z10test_floatPsPfiiiii_param_0];
	ld.param.u64 	%rd8, [_Z10test_floatPsPfiiiii_param_1];
	ld.param.u32 	%r19, [_Z10test_floatPsPfiiiii_param_2];
	ld.param.u32 	%r20, [_Z10test_floatPsPfiiiii_param_3];
	ld.param.u32 	%r18, [_Z10test_floatPsPfiiiii_param_4];
	ld.param.u32 	%r21, [_Z10test_floatPsPfiiiii_param_5];
	ld.param.u32 	%r22, [_Z10test_floatPsPfiiiii_param_6];
	cvta.to.global.u64 	%rd1, %rd9;
	mov.u32 	%r23, %tid.x;
	mov.u32 	%r24, %ctaid.x;
	mov.u32 	%r25, %ntid.x;
	mad.lo.s32 	%r1, %r24, %r25, %r23;
	mul.lo.s32 	%r26, %r20, %r19;
	mul.lo.s32 	%r27, %r26, %r21;
	mul.lo.s32 	%r28, %r27, %r22;
	setp.ge.s32 	%p1, %r1, %r28;
	@%p1 bra 	$L__BB0_15;
	setp.lt.s32 	%p2, %r18, 1;
	mov.f32 	%f113, 0f00000000;
	@%p2 bra 	$L__BB0_14;
	and.b32  	%r2, %r18, 15;
	setp.lt.u32 	%p3, %r18, 16;
	mov.f32 	%f113, 0f00000000;
	mov.b32 	%r34, 0;
	@%p3 bra 	$L__BB0_5;
	and.b32  	%r31, %r18, 2147483632;
	neg.s32 	%r32, %r31;
	add.s64 	%rd18, %rd1, 5248;
	mov.f32 	%f113, 0f00000000;
	mov.b32 	%r34, 0;
$L__BB0_4:
	.pragma "nounroll";
	ld.global.u16 	%rs1, [%rd18+-5248];
	cvt.rn.f32.s16 	%f18, %rs1;
	add.f32 	%f19, %f113, 0f40547AE1;
	add.f32 	%f20, %f19, %f18;
	ld.global.u16 	%rs2, [%rd18+-4592];
	cvt.rn.f32.s16 	%f21, %rs2;
	add.f32 	%f22, %f20, 0f40547AE1;
	add.f32 	%f23, %f22, %f21;
	ld.global.u16 	%rs3, [%rd18+-3936];
	cvt.rn.f32.s16 	%f24, %rs3;
	add.f32 	%f25, %f23, 0f40547AE1;
	add.f32 	%f26, %f25, %f24;
	ld.global.u16 	%rs4, [%rd18+-3280];
	cvt.rn.f32.s16 	%f27, %rs4;
	add.f32 	%f28, %f26, 0f40547AE1;
	add.f32 	%f29, %f28, %f27;
	ld.global.u16 	%rs5, [%rd18+-2624];
	cvt.rn.f32.s16 	%f30, %rs5;
	add.f32 	%f31, %f29, 0f40547AE1;
	add.f32 	%f32, %f31, %f30;
	ld.global.u16 	%rs6, [%rd18+-1968];
	cvt.rn.f32.s16 	%f33, %rs6;
	add.f32 	%f34, %f32, 0f40547AE1;
	add.f32 	%f35, %f34, %f33;
	ld.global.u16 	%rs7, [%rd18+-1312];
	cvt.rn.f32.s16 	%f36, %rs7;
	add.f32 	%f37, %f35, 0f40547AE1;
	add.f32 	%f38, %f37, %f36;
	ld.global.u16 	%rs8, [%rd18+-656];
	cvt.rn.f32.s16 	%f39, %rs8;
	add.f32 	%f40, %f38, 0f40547AE1;
	add.f32 	%f41, %f40, %f39;
	ld.global.u16 	%rs9, [%rd18];
	cvt.rn.f32.s16 	%f42, %rs9;
	add.f32 	%f43, %f41, 0f40547AE1;
	add.f32 	%f44, %f43, %f42;
	ld.global.u16 	%rs10, [%rd18+656];
	cvt.rn.f32.s16 	%f45, %rs10;
	add.f32 	%f46, %f44, 0f40547AE1;
	add.f32 	%f47, %f46, %f45;
	ld.global.u16 	%rs11, [%rd18+1312];
	cvt.rn.f32.s16 	%f48, %rs11;
	add.f32 	%f49, %f47, 0f40547AE1;
	add.f32 	%f50, %f49, %f48;
	ld.global.u16 	%rs12, [%rd18+1968];
	cvt.rn.f32.s16 	%f51, %rs12;
	add.f32 	%f52, %f50, 0f40547AE1;
	add.f32 	%f53, %f52, %f51;
	ld.global.u16 	%rs13, [%rd18+2624];
	cvt.rn.f32.s16 	%f54, %rs13;
	add.f32 	%f55, %f53, 0f40547AE1;
	add.f32 	%f56, %f55, %f54;
	ld.global.u16 	%rs14, [%rd18+3280];
	cvt.rn.f32.s16 	%f57, %rs14;
	add.f32 	%f58, %f56, 0f40547AE1;
	add.f32 	%f59, %f58, %f57;
	ld.global.u16 	%rs15, [%rd18+3936];
	cvt.rn.f32.s16 	%f60, %rs15;
	add.f32 	%f61, %f59, 0f40547AE1;
	add.f32 	%f62, %f61, %f60;
	ld.global.u16 	%rs16, [%rd18+4592];
	cvt.rn.f32.s16 	%f63, %rs16;
	add.f32 	%f64, %f62, 0f40547AE1;
	add.f32 	%f113, %f64, %f63;
	add.s32 	%r34, %r34, 5248;
	add.s32 	%r32, %r32, 16;
	add.s64 	%rd18, %rd18, 10496;
	setp.ne.s32 	%p4, %r32, 0;
	@%p4 bra 	$L__BB0_4;
$L__BB0_5:
	setp.eq.s32 	%p5, %r2, 0;
	@%p5 bra 	$L__BB0_14;
	and.b32  	%r9, %r18, 7;
	setp.lt.u32 	%p6, %r2, 8;
	@%p6 bra 	$L__BB0_8;
	mul.wide.u32 	%rd10, %r34, 2;
	add.s64 	%rd11, %rd1, %rd10;
	ld.global.u16 	%rs17, [%rd11];
	cvt.rn.f32.s16 	%f66, %rs17;
	add.f32 	%f67, %f113, 0f40547AE1;
	add.f32 	%f68, %f67, %f66;
	ld.global.u16 	%rs18, [%rd11+656];
	cvt.rn.f32.s16 	%f69, %rs18;
	add.f32 	%f70, %f68, 0f40547AE1;
	add.f32 	%f71, %f70, %f69;
	ld.global.u16 	%rs19, [%rd11+1312];
	cvt.rn.f32.s16 	%f72, %rs19;
	add.f32 	%f73, %f71, 0f40547AE1;
	add.f32 	%f74, %f73, %f72;
	ld.global.u16 	%rs20, [%rd11+1968];
	cvt.rn.f32.s16 	%f75, %rs20;
	add.f32 	%f76, %f74, 0f40547AE1;
	add.f32 	%f77, %f76, %f75;
	ld.global.u16 	%rs21, [%rd11+2624];
	cvt.rn.f32.s16 	%f78, %rs21;
	add.f32 	%f79, %f77, 0f40547AE1;
	add.f32 	%f80, %f79, %f78;
	ld.global.u16 	%rs22, [%rd11+3280];
	cvt.rn.f32.s16 	%f81, %rs22;
	add.f32 	%f82, %f80, 0f40547AE1;
	add.f32 	%f83, %f82, %f81;
	ld.global.u16 	%rs23, [%rd11+3936];
	cvt.rn.f32.s16 	%f84, %rs23;
	add.f32 	%f85, %f83, 0f40547AE1;
	add.f32 	%f86, %f85, %f84;
	ld.global.u16 	%rs24, [%rd11+4592];
	cvt.rn.f32.s16 	%f87, %rs24;
	add.f32 	%f88, %f86, 0f40547AE1;
	add.f32 	%f113, %f88, %f87;
	add.s32 	%r34, %r34, 2624;
$L__BB0_8:
	setp.eq.s32 	%p7, %r9, 0;
	@%p7 bra 	$L__BB0_14;
	and.b32  	%r12, %r18, 3;
	setp.lt.u32 	%p8, %r9, 4;
	@%p8 bra 	$L__BB0_11;
	mul.wide.u32 	%rd12, %r34, 2;
	add.s64 	%rd13, %rd1, %rd12;
	ld.global.u16 	%rs25, [%rd13];
	cvt.rn.f32.s16 	%f90, %rs25;
	add.f32 	%f91, %f113, 0f40547AE1;
	add.f32 	%f92, %f91, %f90;
	ld.global.u16 	%rs26, [%rd13+656];
	cvt.rn.f32.s16 	%f93, %rs26;
	add.f32 	%f94, %f92, 0f40547AE1;
	add.f32 	%f95, %f94, %f93;
	ld.global.u16 	%rs27, [%rd13+1312];
	cvt.rn.f32.s16 	%f96, %rs27;
	add.f32 	%f97, %f95, 0f40547AE1;
	add.f32 	%f98, %f97, %f96;
	ld.global.u16 	%rs28, [%rd13+1968];
	cvt.rn.f32.s16 	%f99, %rs28;
	add.f32 	%f100, %f98, 0f40547AE1;
	add.f32 	%f113, %f100, %f99;
	add.s32 	%r34, %r34, 1312;
$L__BB0_11:
	setp.eq.s32 	%p9, %r12, 0;
	@%p9 bra 	$L__BB0_14;
	mul.wide.u32 	%rd14, %r34, 2;
	add.s64 	%rd19, %rd1, %rd14;
	neg.s32 	%r37, %r12;
$L__BB0_13:
	.pragma "nounroll";
	ld.global.u16 	%rs29, [%rd19];
	cvt.rn.f32.s16 	%f101, %rs29;
	add.f32 	%f102, %f113, 0f40547AE1;
	add.f32 	%f113, %f102, %f101;
	add.s64 	%rd19, %rd19, 656;
	add.s32 	%r37, %r37, 1;
	setp.ne.s32 	%p10, %r37, 0;
	@%p10 bra 	$L__BB0_13;
$L__BB0_14:
	cvt.rn.f32.s32 	%f103, %r18;
	div.rn.f32 	%f104, %f113, %f103;
	cvta.to.global.u64 	%rd15, %rd8;
	mul.wide.s32 	%rd16, %r1, 4;
	add.s64 	%rd17, %rd15, %rd16;
	st.global.f32 	[%rd17], %f104;
$L__BB0_15:
	ret;

}


// ===== COMPILED SASS (sm_100) =====

	.target	sm_100

	.elftype	@"ET_EXEC"


//--------------------- .note.nv.tkinfo           --------------------------
	.section	.note.nv.tkinfo,"",@"SHT_NOTE"
	.sectionflags	@"SHF_NOTE_NV_TKINFO"
	.tkinfo
        /*0018*/ 	.word	0x00000002
        /*0030*/ 	.string	""
        /*0030*/ 	.string	"ptxas"
        /*0030*/ 	.string	"Cuda compilation tools, release 13.0, V13.0.88"
        /*0030*/ 	.string	"Build cuda_13.0.r13.0/compiler.36424714_0"
        /*0030*/ 	.string	"-arch sm_100 -m 64 "



//--------------------- .note.nv.cuinfo           --------------------------
	.section	.note.nv.cuinfo,"",@"SHT_NOTE"
	.sectionflags	@"SHF_NOTE_NV_CUINFO"
        /*0018*/ 	.short	0x0002
        /*001a*/ 	.short	0x0064
        /*001c*/ 	.short	0x0082
	.zero		2


//--------------------- .nv.info                  --------------------------
	.section	.nv.info,"",@"SHT_CUDA_INFO"
	.align	4


	//----- nvinfo : EIATTR_REGCOUNT
	.align		4
        /*0000*/ 	.byte	0x04, 0x2f
        /*0002*/ 	.short	(.L_1 - .L_0)
	.align		4
.L_0:
        /*0004*/ 	.word	index@(_Z10test_floatPsPfiiiii)
        /*0008*/ 	.word	0x00000019


	//----- nvinfo : EIATTR_FRAME_SIZE
	.align		4
.L_1:
        /*000c*/ 	.byte	0x04, 0x11
        /*000e*/ 	.short	(.L_3 - .L_2)
	.align		4
.L_2:
        /*0010*/ 	.word	index@($__internal_0_$__cuda_sm3x_div_rn_noftz_f32_slowpath)
        /*0014*/ 	.word	0x00000000


	//----- nvinfo : EIATTR_FRAME_SIZE
	.align		4
.L_3:
        /*0018*/ 	.byte	0x04, 0x11
        /*001a*/ 	.short	(.L_5 - .L_4)
	.align		4
.L_4:
        /*001c*/ 	.word	index@(_Z10test_floatPsPfiiiii)
        /*0020*/ 	.word	0x00000000


	//----- nvinfo : EIATTR_MIN_STACK_SIZE
	.align		4
.L_5:
        /*0024*/ 	.byte	0x04, 0x12
        /*0026*/ 	.short	(.L_7 - .L_6)
	.align		4
.L_6:
        /*0028*/ 	.word	index@(_Z10test_floatPsPfiiiii)
        /*002c*/ 	.word	0x00000000
.L_7:


//--------------------- .nv.compat                --------------------------
	.section	.nv.compat,"",@"SHT_CUDA_COMPAT_INFO"
	.align	4
        /*0000*/ 	.byte	0x02, 0x09, 0x00, 0x00, 0x02, 0x02, 0x01, 0x00, 0x02, 0x05, 0x05, 0x00, 0x03, 0x07, 0x01, 0x01
        /*0010*/ 	.byte	0x02, 0x03, 0x00, 0x00, 0x02, 0x06, 0x01, 0x00, 0x04, 0x0b, 0x08, 0x00, 0x01, 0x00, 0x00, 0x00
        /*0020*/ 	.byte	0x00, 0x00, 0x00, 0x00


//--------------------- .nv.info._Z10test_floatPsPfiiiii --------------------------
	.section	.nv.info._Z10test_floatPsPfiiiii,"",@"SHT_CUDA_INFO"
	.sectionflags	@""
	.align	4


	//----- nvinfo : EIATTR_CUDA_API_VERSION
	.align		4
        /*0000*/ 	.byte	0x04, 0x37
        /*0002*/ 	.short	(.L_9 - .L_8)
.L_8:
        /*0004*/ 	.word	0x00000082


	//----- nvinfo : EIATTR_KPARAM_INFO
	.align		4
.L_9:
        /*0008*/ 	.byte	0x04, 0x17
        /*000a*/ 	.short	(.L_11 - .L_10)
.L_10:
        /*000c*/ 	.word	0x00000000
        /*0010*/ 	.short	0x0006
        /*0012*/ 	.short	0x0020
        /*0014*/ 	.byte	0x00, 0xf0, 0x11, 0x00


	//----- nvinfo : EIATTR_KPARAM_INFO
	.align		4
.L_11:
        /*0018*/ 	.byte	0x04, 0x17
        /*001a*/ 	.short	(.L_13 - .L_12)
.L_12:
        /*001c*/ 	.word	0x00000000
        /*0020*/ 	.short	0x0005
        /*0022*/ 	.short	0x001c
        /*0024*/ 	.byte	0x00, 0xf0, 0x11, 0x00


	//----- nvinfo : EIATTR_KPARAM_INFO
	.align		4
.L_13:
        /*0028*/ 	.byte	0x04, 0x17
        /*002a*/ 	.short	(.L_15 - .L_14)
.L_14:
        /*002c*/ 	.word	0x00000000
        /*0030*/ 	.short	0x0004
        /*0032*/ 	.short	0x0018
        /*0034*/ 	.byte	0x00, 0xf0, 0x11, 0x00


	//----- nvinfo : EIATTR_KPARAM_INFO
	.align		4
.L_15:
        /*0038*/ 	.byte	0x04, 0x17
        /*003a*/ 	.short	(.L_17 - .L_16)
.L_16:
        /*003c*/ 	.word	0x00000000
        /*0040*/ 	.short	0x0003
        /*0042*/ 	.short	0x0014
        /*0044*/ 	.byte	0x00, 0xf0, 0x11, 0x00


	//----- nvinfo : EIATTR_KPARAM_INFO
	.align		4
.L_17:
        /*0048*/ 	.byte	0x04, 0x17
        /*004a*/ 	.short	(.L_19 - .L_18)
.L_18:
        /*004c*/ 	.word	0x00000000
        /*0050*/ 	.short	0x0002
        /*0052*/ 	.short	0x0010
        /*0054*/ 	.byte	0x00, 0xf0, 0x11, 0x00


	//----- nvinfo : EIATTR_KPARAM_INFO
	.align		4
.L_19:
        /*0058*/ 	.byte	0x04, 0x17
        /*005a*/ 	.short	(.L_21 - .L_20)
.L_20:
        /*005c*/ 	.word	0x00000000
        /*0060*/ 	.short	0x0001
        /*0062*/ 	.short	0x0008
        /*0064*/ 	.byte	0x00, 0xf5, 0x21, 0x00


	//----- nvinfo : EIATTR_KPARAM_INFO
	.align		4
.L_21:
        /*0068*/ 	.byte	0x04, 0x17
        /*006a*/ 	.short	(.L_23 - .L_22)
.L_22:
        /*006c*/ 	.word	0x00000000
        /*0070*/ 	.short	0x0000
        /*0072*/ 	.short	0x0000
        /*0074*/ 	.byte	0x00, 0xf5, 0x21, 0x00


	//----- nvinfo : EIATTR_SPARSE_MMA_MASK
	.align		4
.L_23:
        /*0078*/ 	.byte	0x03, 0x50
        /*007a*/ 	.short	0x0000


	//----- nvinfo : EIATTR_MAXREG_COUNT
	.align		4
        /*007c*/ 	.byte	0x03, 0x1b
        /*007e*/ 	.short	0x00ff


	//----- nvinfo : EIATTR_MERCURY_ISA_VERSION
	.align		4
        /*0080*/ 	.byte	0x03, 0x5f
        /*0082*/ 	.short	0x0101


	//----- nvinfo : EIATTR_VRC_CTA_INIT_COUNT
	.align		4
        /*0084*/ 	.byte	0x02, 0x4a
	.zero		1
	.zero		1


	//----- nvinfo : EIATTR_EXIT_INSTR_OFFSETS
	.align		4
        /*0088*/ 	.byte	0x04, 0x1c
        /*008a*/ 	.short	(.L_25 - .L_24)


	//   ....[0]....
.L_24:
        /*008c*/ 	.word	0x000000c0


	//   ....[1]....
        /*0090*/ 	.word	0x00000c50


	//----- nvinfo : EIATTR_CRS_STACK_SIZE
	.align		4
.L_25:
        /*0094*/ 	.byte	0x04, 0x1e
        /*0096*/ 	.short	(.L_27 - .L_26)
.L_26:
        /*0098*/ 	.word	0x00000000


	//----- nvinfo : EIATTR_CBANK_PARAM_SIZE
	.align		4
.L_27:
        /*009c*/ 	.byte	0x03, 0x19
        /*009e*/ 	.short	0x0024


	//----- nvinfo : EIATTR_PARAM_CBANK
	.align		4
        /*00a0*/ 	.byte	0x04, 0x0a
        /*00a2*/ 	.short	(.L_29 - .L_28)
	.align		4
.L_28:
        /*00a4*/ 	.word	index@(.nv.constant0._Z10test_floatPsPfiiiii)
        /*00a8*/ 	.short	0x0380
        /*00aa*/ 	.short	0x0024


	//----- nvinfo : EIATTR_SW_WAR
	.align		4
.L_29:
        /*00ac*/ 	.byte	0x04, 0x36
        /*00ae*/ 	.short	(.L_31 - .L_30)
.L_30:
        /*00b0*/ 	.word	0x00000008
.L_31:


//--------------------- .nv.callgraph             --------------------------
	.section	.nv.callgraph,"",@"SHT_CUDA_CALLGRAPH"
	.align	4
	.sectionentsize	8
	.align		4
        /*0000*/ 	.word	0x00000000
	.align		4
        /*0004*/ 	.word	0xffffffff
	.align		4
        /*0008*/ 	.word	0x00000000
	.align		4
        /*000c*/ 	.word	0xfffffffe
	.align		4
        /*0010*/ 	.word	0x00000000
	.align		4
        /*0014*/ 	.word	0xfffffffd
	.align		4
        /*0018*/ 	.word	0x00000000
	.align		4
        /*001c*/ 	.word	0xfffffffc


//--------------------- .text._Z10test_floatPsPfiiiii --------------------------
	.section	.text._Z10test_floatPsPfiiiii,"ax",@progbits
	.align	128
        .global         _Z10test_floatPsPfiiiii
        .type           _Z10test_floatPsPfiiiii,@function
        .size           _Z10test_floatPsPfiiiii,(.L_x_16 - _Z10test_floatPsPfiiiii)
        .other          _Z10test_floatPsPfiiiii,@"STO_CUDA_ENTRY STV_DEFAULT"
_Z10test_floatPsPfiiiii:
.text._Z10test_floatPsPfiiiii:
[----:B------:R-:W-:Y:S01]  /*0000*/  LDC R1, c[0x0][0x37c] ;  /* 0x0000df00ff017b82 */ /* 0x000fe20000000800 */
[----:B------:R-:W0:Y:S01]  /*0010*/  S2R R4, SR_TID.X ;  /* 0x0000000000047919 */ /* 0x000e220000002100 */
[----:B------:R-:W1:Y:S06]  /*0020*/  LDCU.64 UR4, c[0x0][0x390] ;  /* 0x00007200ff0477ac */ /* 0x000e6c0008000a00 */
[----:B------:R-:W0:Y:S01]  /*0030*/  S2UR UR8, SR_CTAID.X ;  /* 0x00000000000879c3 */ /* 0x000e220000002500 */
[----:B------:R-:W2:Y:S01]  /*0040*/  LDCU UR6, c[0x0][0x39c] ;  /* 0x00007380ff0677ac */ /* 0x000ea20008000800 */
[----:B------:R-:W3:Y:S06]  /*0050*/  LDCU UR7, c[0x0][0x3a0] ;  /* 0x00007400ff0777ac */ /* 0x000eec0008000800 */
[----:B------:R-:W0:Y:S01]  /*0060*/  LDC R3, c[0x0][0x360] ;  /* 0x0000d800ff037b82 */ /* 0x000e220000000800 */
[----:B-1----:R-:W-:-:S04]  /*0070*/  UIMAD UR4, UR5, UR4, URZ ;  /* 0x00000004050472a4 */ /* 0x002fc8000f8e02ff */
[----:B--2---:R-:W-:-:S04]  /*0080*/  UIMAD UR4, UR4, UR6, URZ ;  /* 0x00000006040472a4 */ /* 0x004fc8000f8e02ff */
[----:B---3--:R-:W-:Y:S01]  /*0090*/  UIMAD UR4, UR4, UR7, URZ ;  /* 0x00000007040472a4 */ /* 0x008fe2000f8e02ff */
[----:B0-----:R-:W-:-:S05]  /*00a0*/  IMAD R4, R3, UR8, R4 ;  /* 0x0000000803047c24 */ /* 0x001fca000f8e0204 */
[----:B------:R-:W-:-:S13]  /*00b0*/  ISETP.GE.AND P0, PT, R4, UR4, PT ;  /* 0x0000000404007c0c */ /* 0x000fda000bf06270 */
[----:B------:R-:W-:Y:S05]  /*00c0*/  @P0 EXIT ;  /* 0x000000000000094d */ /* 0x000fea0003800000 */
[----:B------:R-:W0:Y:S01]  /*00d0*/  LDCU UR9, c[0x0][0x398] ;  /* 0x00007300ff0977ac */ /* 0x000e220008000800 */
[----:B------:R-:W-:Y:S01]  /*00e0*/  HFMA2 R5, -RZ, RZ, 0, 0 ;  /* 0x00000000ff057431 */ /* 0x000fe200000001ff */
[----:B------:R-:W1:Y:S01]  /*00f0*/  LDCU.64 UR10, c[0x0][0x358] ;  /* 0x00006b00ff0a77ac */ /* 0x000e620008000a00 */
[----:B0-----:R-:W-:-:S09]  /*0100*/  UISETP.GE.AND UP0, UPT, UR9, 0x1, UPT ;  /* 0x000000010900788c */ /* 0x001fd2000bf06270 */
[----:B-1----:R-:W-:Y:S05]  /*0110*/  BRA.U !UP0, `(.L_x_0) ;  /* 0x00000009088c7547 */ /* 0x002fea000b800000 */
[----:B------:R-:W-:Y:S01]  /*0120*/  UISETP.GE.U32.AND UP1, UPT, UR9, 0x10, UPT ;  /* 0x000000100900788c */ /* 0x000fe2000bf26070 */
[----:B------:R-:W-:Y:S01]  /*0130*/  MOV R5, RZ ;  /* 0x000000ff00057202 */ /* 0x000fe20000000f00 */
[----:B------:R-:W-:Y:S01]  /*0140*/  ULOP3.LUT UR8, UR9, 0xf, URZ, 0xc0, !UPT ;  /* 0x0000000f09087892 */ /* 0x000fe2000f8ec0ff */
[----:B------:R-:W-:-:S03]  /*0150*/  MOV R0, RZ ;  /* 0x000000ff00007202 */ /* 0x000fc60000000f00 */
[----:B------:R-:W-:-:S03]  /*0160*/  UISETP.NE.AND UP0, UPT, UR8, URZ, UPT ;  /* 0x000000ff0800728c */ /* 0x000fc6000bf05270 */
[----:B------:R-:W-:Y:S08]  /*0170*/  BRA.U !UP1, `(.L_x_1) ;  /* 0x0000000509407547 */ /* 0x000ff0000b800000 */
[----:B------:R-:W0:Y:S01]  /*0180*/  LDCU.64 UR6, c[0x0][0x380] ;  /* 0x00007000ff0677ac */ /* 0x000e220008000a00 */
[----:B------:R-:W-:Y:S01]  /*0190*/  HFMA2 R0, -RZ, RZ, 0, 0 ;  /* 0x00000000ff007431 */ /* 0x000fe200000001ff */
[----:B------:R-:W-:Y:S01]  /*01a0*/  MOV R5, RZ ;  /* 0x000000ff00057202 */ /* 0x000fe20000000f00 */
[----:B------:R-:W-:-:S04]  /*01b0*/  ULOP3.LUT UR4, UR9, 0x7ffffff0, URZ, 0xc0, !UPT ;  /* 0x7ffffff009047892 */ /* 0x000fc8000f8ec0ff */
[----:B------:R-:W-:Y:S02]  /*01c0*/  UIADD3 UR4, UPT, UPT, -UR4, URZ, URZ ;  /* 0x000000ff04047290 */ /* 0x000fe4000fffe1ff */
[----:B0-----:R-:W-:-:S04]  /*01d0*/  UIADD3 UR5, UP1, UPT, UR6, 0x1480, URZ ;  /* 0x0000148006057890 */ /* 0x001fc8000ff3e0ff */
[----:B------:R-:W-:Y:S02]  /*01e0*/  UIADD3.X UR6, UPT, UPT, URZ, UR7, URZ, UP1, !UPT ;  /* 0x00000007ff067290 */ /* 0x000fe40008ffe4ff */
[----:B------:R-:W-:-:S04]  /*01f0*/  MOV R6, UR5 ;  /* 0x0000000500067c02 */ /* 0x000fc80008000f00 */
[----:B------:R-:W-:-:S07]  /*0200*/  MOV R3, UR6 ;  /* 0x0000000600037c02 */ /* 0x000fce0008000f00 */
.L_x_2:
[----:B------:R-:W-:-:S05]  /*0210*/  MOV R2, R6 ;  /* 0x0000000600027202 */ /* 0x000fca0000000f00 */
[----:B------:R-:W2:Y:S04]  /*0220*/  LDG.E.U16 R18, desc[UR10][R2.64+-0x1480] ;  /* 0xffeb800a02127981 */ /* 0x000ea8000c1e1500 */
[----:B------:R-:W3:Y:S04]  /*0230*/  LDG.E.U16 R19, desc[UR10][R2.64+-0x11f0] ;  /* 0xffee100a02137981 */ /* 0x000ee8000c1e1500 */
[----:B------:R-:W4:Y:S04]  /*0240*/  LDG.E.U16 R21, desc[UR10][R2.64+-0xf60] ;  /* 0xfff0a00a02157981 */ /* 0x000f28000c1e1500 */
[----:B------:R-:W5:Y:S04]  /*0250*/  LDG.E.U16 R22, desc[UR10][R2.64+-0xcd0] ;  /* 0xfff3300a02167981 */ /* 0x000f68000c1e1500 */
        /* <DEDUP_REMOVED lines=11> */
[----:B------:R-:W5:Y:S01]  /*0310*/  LDG.E.U16 R17, desc[UR10][R2.64+0x11f0] ;  /* 0x0011f00a02117981 */ /* 0x000f62000c1e1500 */
[----:B------:R-:W-:Y:S01]  /*0320*/  FADD R5, R5, 3.3199999332427978516 ;  /* 0x40547ae105057421 */ /* 0x000fe20000000000 */
[----:B------:R-:W-:Y:S01]  /*0330*/  UIADD3 UR4, UPT, UPT, UR4, 0x10, URZ ;  /* 0x0000001004047890 */ /* 0x000fe2000fffe0ff */
[----:B------:R-:W-:-:S03]  /*0340*/  IADD3 R0, PT, PT, R0, 0x1480, RZ ;  /* 0x0000148000007810 */ /* 0x000fc60007ffe0ff */
[----:B------:R-:W-:Y:S01]  /*0350*/  UISETP.NE.AND UP1, UPT, UR4, URZ, UPT ;  /* 0x000000ff0400728c */ /* 0x000fe2000bf25270 */
[----:B--2---:R-:W0:Y:S08]  /*0360*/  I2F.S16 R18, R18 ;  /* 0x0000001200127306 */ /* 0x004e300000101400 */
[----:B---3--:R-:W1:Y:S01]  /*0370*/  I2F.S16 R19, R19 ;  /* 0x0000001300137306 */ /* 0x008e620000101400 */
[----:B0-----:R-:W-:-:S07]  /*0380*/  FADD R5, R18, R5 ;  /* 0x0000000512057221 */ /* 0x001fce0000000000 */
[----:B----4-:R-:W0:Y:S01]  /*0390*/  I2F.S16 R21, R21 ;  /* 0x0000001500157306 */ /* 0x010e220000101400 */
[----:B------:R-:W-:-:S04]  /*03a0*/  FADD R20, R5, 3.3199999332427978516 ;  /* 0x40547ae105147421 */ /* 0x000fc80000000000 */
[----:B-1----:R-:W-:-:S03]  /*03b0*/  FADD R20, R19, R20 ;  /* 0x0000001413147221 */ /* 0x002fc60000000000 */
[----:B-----5:R-:W1:Y:S01]  /*03c0*/  I2F.S16 R22, R22 ;  /* 0x0000001600167306 */ /* 0x020e620000101400 */
[----:B------:R-:W-:-:S04]  /*03d0*/  FADD R20, R20, 3.3199999332427978516 ;  /* 0x40547ae114147421 */ /* 0x000fc80000000000 */
[----:B0-----:R-:W-:-:S03]  /*03e0*/  FADD R20, R21, R20 ;  /* 0x0000001415147221 */ /* 0x001fc60000000000 */
[----:B------:R-:W0:Y:S01]  /*03f0*/  I2F.S16 R6, R6 ;  /* 0x0000000600067306 */ /* 0x000e220000101400 */
[----:B------:R-:W-:-:S04]  /*0400*/  FADD R5, R20, 3.3199999332427978516 ;  /* 0x40547ae114057421 */ /* 0x000fc80000000000 */
[----:B-1----:R-:W-:-:S03]  /*0410*/  FADD R5, R22, R5 ;  /* 0x0000000516057221 */ /* 0x002fc60000000000 */
[----:B------:R-:W1:Y:S01]  /*0420*/  I2F.S16 R7, R7 ;  /* 0x0000000700077306 */ /* 0x000e620000101400 */
        /* <DEDUP_REMOVED lines=30> */
[----:B------:R-:W-:Y:S01]  /*0610*/  FADD R5, R6, 3.3199999332427978516 ;  /* 0x40547ae106057421 */ /* 0x000fe20000000000 */
[----:B------:R-:W-:-:S03]  /*0620*/  IADD3 R6, P0, PT, R2, 0x2900, RZ ;  /* 0x0000290002067810 */ /* 0x000fc60007f1e0ff */
[----:B0-----:R-:W-:Y:S01]  /*0630*/  FADD R5, R16, R5 ;  /* 0x0000000510057221 */ /* 0x001fe20000000000 */
[----:B------:R-:W-:-:S03]  /*0640*/  IADD3.X R3, PT, PT, RZ, R3, RZ, P0, !PT ;  /* 0x00000003ff037210 */ /* 0x000fc600007fe4ff */
[----:B------:R-:W-:-:S04]  /*0650*/  FADD R2, R5, 3.3199999332427978516 ;  /* 0x40547ae105027421 */ /* 0x000fc80000000000 */
[----:B-1----:R-:W-:Y:S01]  /*0660*/  FADD R5, R17, R2 ;  /* 0x0000000211057221 */ /* 0x002fe20000000000 */
[----:B------:R-:W-:Y:S06]  /*0670*/  BRA.U UP1, `(.L_x_2) ;  /* 0xfffffff901e47547 */ /* 0x000fec000b83ffff */
.L_x_1:
[----:B------:R-:W-:Y:S05]  /*0680*/  BRA.U !UP0, `(.L_x_0) ;  /* 0x0000000508307547 */ /* 0x000fea000b800000 */
[----:B------:R-:W-:Y:S02]  /*0690*/  UISETP.GE.U32.AND UP0, UPT, UR8, 0x8, UPT ;  /* 0x000000080800788c */ /* 0x000fe4000bf06070 */
[----:B------:R-:W-:-:S04]  /*06a0*/  ULOP3.LUT UR5, UR9, 0x7, URZ, 0xc0, !UPT ;  /* 0x0000000709057892 */ /* 0x000fc8000f8ec0ff */
[----:B------:R-:W-:-:S03]  /*06b0*/  UISETP.NE.AND UP1, UPT, UR5, URZ, UPT ;  /* 0x000000ff0500728c */ /* 0x000fc6000bf25270 */
[----:B------:R-:W-:Y:S08]  /*06c0*/  BRA.U !UP0, `(.L_x_3) ;  /* 0x00000001088c7547 */ /* 0x000ff0000b800000 */
[----:B------:R-:W0:Y:S02]  /*06d0*/  LDC.64 R6, c[0x0][0x380] ;  /* 0x0000e000ff067b82 */ /* 0x000e240000000a00 */
[----:B0-----:R-:W-:-:S05]  /*06e0*/  IMAD.WIDE.U32 R6, R0, 0x2, R6 ;  /* 0x0000000200067825 */ /* 0x001fca00078e0006 */
[----:B------:R-:W2:Y:S04]  /*06f0*/  LDG.E.U16 R3, desc[UR10][R6.64] ;  /* 0x0000000a06037981 */ /* 0x000ea8000c1e1500 */
[----:B------:R-:W3:Y:S04]  /*0700*/  LDG.E.U16 R9, desc[UR10][R6.64+0x290] ;  /* 0x0002900a06097981 */ /* 0x000ee8000c1e1500 */
[----:B------:R-:W4:Y:S04]  /*0710*/  LDG.E.U16 R10, desc[UR10][R6.64+0x520] ;  /* 0x0005200a060a7981 */ /* 0x000f28000c1e1500 */
[----:B------:R-:W5:Y:S04]  /*0720*/  LDG.E.U16 R11, desc[UR10][R6.64+0x7b0] ;  /* 0x0007b00a060b7981 */ /* 0x000f68000c1e1500 */
[----:B------:R-:W5:Y:S04]  /*0730*/  LDG.E.U16 R12, desc[UR10][R6.64+0xa40] ;  /* 0x000a400a060c7981 */ /* 0x000f68000c1e1500 */
[----:B------:R-:W5:Y:S04]  /*0740*/  LDG.E.U16 R13, desc[UR10][R6.64+0xcd0] ;  /* 0x000cd00a060d7981 */ /* 0x000f68000c1e1500 */
[----:B------:R-:W5:Y:S04]  /*0750*/  LDG.E.U16 R14, desc[UR10][R6.64+0xf60] ;  /* 0x000f600a060e7981 */ /* 0x000f68000c1e1500 */
[----:B------:R0:W5:Y:S01]  /*0760*/  LDG.E.U16 R2, desc[UR10][R6.64+0x11f0] ;  /* 0x0011f00a06027981 */ /* 0x000162000c1e1500 */
[----:B------:R-:W-:Y:S01]  /*0770*/  FADD R8, R5, 3.3199999332427978516 ;  /* 0x40547ae105087421 */ /* 0x000fe20000000000 */
[----:B------:R-:W-:Y:S01]  /*0780*/  IADD3 R0, PT, PT, R0, 0xa40, RZ ;  /* 0x00000a4000007810 */ /* 0x000fe20007ffe0ff */
[----:B--2---:R-:W1:Y:S08]  /*0790*/  I2F.S16 R3, R3 ;  /* 0x0000000300037306 */ /* 0x004e700000101400 */
[----:B---3--:R-:W2:Y:S01]  /*07a0*/  I2F.S16 R9, R9 ;  /* 0x0000000900097306 */ /* 0x008ea20000101400 */
[----:B-1----:R-:W-:-:S07]  /*07b0*/  FADD R8, R3, R8 ;  /* 0x0000000803087221 */ /* 0x002fce0000000000 */
[----:B----4-:R-:W1:Y:S01]  /*07c0*/  I2F.S16 R10, R10 ;  /* 0x0000000a000a7306 */ /* 0x010e620000101400 */
[----:B------:R-:W-:-:S04]  /*07d0*/  FADD R8, R8, 3.3199999332427978516 ;  /* 0x40547ae108087421 */ /* 0x000fc80000000000 */
[----:B--2---:R-:W-:-:S03]  /*07e0*/  FADD R8, R9, R8 ;  /* 0x0000000809087221 */ /* 0x004fc60000000000 */
[----:B-----5:R-:W2:Y:S01]  /*07f0*/  I2F.S16 R11, R11 ;  /* 0x0000000b000b7306 */ /* 0x020ea20000101400 */
[----:B------:R-:W-:-:S04]  /*0800*/  FADD R5, R8, 3.3199999332427978516 ;  /* 0x40547ae108057421 */ /* 0x000fc80000000000 */
[----:B-1----:R-:W-:-:S03]  /*0810*/  FADD R5, R10, R5 ;  /* 0x000000050a057221 */ /* 0x002fc60000000000 */
[----:B------:R-:W1:Y:S01]  /*0820*/  I2F.S16 R12, R12 ;  /* 0x0000000c000c7306 */ /* 0x000e620000101400 */
[----:B0-----:R-:W-:-:S04]  /*0830*/  FADD R6, R5, 3.3199999332427978516 ;  /* 0x40547ae105067421 */ /* 0x001fc80000000000 */
[----:B--2---:R-:W-:-:S03]  /*0840*/  FADD R6, R11, R6 ;  /* 0x000000060b067221 */ /* 0x004fc60000000000 */
        /* <DEDUP_REMOVED lines=8> */
[----:B-1----:R-:W-:-:S04]  /*08d0*/  FADD R3, R14, R3 ;  /* 0x000000030e037221 */ /* 0x002fc80000000000 */
[----:B------:R-:W-:-:S04]  /*08e0*/  FADD R3, R3, 3.3199999332427978516 ;  /* 0x40547ae103037421 */ /* 0x000fc80000000000 */
[----:B0-----:R-:W-:-:S07]  /*08f0*/  FADD R5, R2, R3 ;  /* 0x0000000302057221 */ /* 0x001fce0000000000 */
.L_x_3:
        /* <DEDUP_REMOVED lines=10> */
[----:B------:R-:W5:Y:S01]  /*09a0*/  LDG.E.U16 R10, desc[UR10][R2.64+0x7b0] ;  /* 0x0007b00a020a7981 */ /* 0x000f62000c1e1500 */
[----:B------:R-:W-:Y:S01]  /*09b0*/  FADD R5, R5, 3.3199999332427978516 ;  /* 0x40547ae105057421 */ /* 0x000fe20000000000 */
[----:B------:R-:W-:Y:S01]  /*09c0*/  IADD3 R0, PT, PT, R0, 0x520, RZ ;  /* 0x0000052000007810 */ /* 0x000fe20007ffe0ff */
        /* <DEDUP_REMOVED lines=8> */
[----:B0-----:R-:W-:-:S04]  /*0a50*/  FADD R8, R9, R8 ;  /* 0x0000000809087221 */ /* 0x001fc80000000000 */
[----:B------:R-:W-:-:S04]  /*0a60*/  FADD R5, R8, 3.3199999332427978516 ;  /* 0x40547ae108057421 */ /* 0x000fc80000000000 */
[----:B-1----:R-:W-:-:S07]  /*0a70*/  FADD R5, R10, R5 ;  /* 0x000000050a057221 */ /* 0x002fce0000000000 */
.L_x_4:
[----:B------:R-:W-:Y:S05]  /*0a80*/  BRA.U !UP1, `(.L_x_0) ;  /* 0x0000000109307547 */ /* 0x000fea000b800000 */
[----:B------:R-:W0:Y:S01]  /*0a90*/  LDC.64 R2, c[0x0][0x380] ;  /* 0x0000e000ff027b82 */ /* 0x000e220000000a00 */
[----:B------:R-:W-:Y:S01]  /*0aa0*/  UIADD3 UR4, UPT, UPT, -UR4, URZ, URZ ;  /* 0x000000ff04047290 */ /* 0x000fe2000fffe1ff */
[----:B0-----:R-:W-:-:S11]  /*0ab0*/  IMAD.WIDE.U32 R2, R0, 0x2, R2 ;  /* 0x0000000200027825 */ /* 0x001fd600078e0002 */
.L_x_5:
[----:B------:R0:W2:Y:S01]  /*0ac0*/  LDG.E.U16 R0, desc[UR10][R2.64] ;  /* 0x0000000a02007981 */ /* 0x0000a2000c1e1500 */
[----:B------:R-:W-:Y:S01]  /*0ad0*/  UIADD3 UR4, UPT, UPT, UR4, 0x1, URZ ;  /* 0x0000000104047890 */ /* 0x000fe2000fffe0ff */
[----:B------:R-:W-:-:S03]  /*0ae0*/  FADD R5, R5, 3.3199999332427978516 ;  /* 0x40547ae105057421 */ /* 0x000fc60000000000 */
[----:B------:R-:W-:Y:S01]  /*0af0*/  UISETP.NE.AND UP0, UPT, UR4, URZ, UPT ;  /* 0x000000ff0400728c */ /* 0x000fe2000bf05270 */
[----:B0-----:R-:W-:-:S04]  /*0b00*/  IADD3 R2, P0, PT, R2, 0x290, RZ ;  /* 0x0000029002027810 */ /* 0x001fc80007f1e0ff */
[----:B------:R-:W-:Y:S01]  /*0b10*/  IADD3.X R3, PT, PT, RZ, R3, RZ, P0, !PT ;  /* 0x00000003ff037210 */ /* 0x000fe200007fe4ff */
[----:B--2---:R-:W0:Y:S02]  /*0b20*/  I2F.S16 R0, R0 ;  /* 0x0000000000007306 */ /* 0x004e240000101400 */
[----:B0-----:R-:W-:Y:S01]  /*0b30*/  FADD R5, R5, R0 ;  /* 0x0000000005057221 */ /* 0x001fe20000000000 */
[----:B------:R-:W-:Y:S06]  /*0b40*/  BRA.U UP0, `(.L_x_5) ;  /* 0xfffffffd00dc7547 */ /* 0x000fec000b83ffff */
.L_x_0:
[----:B------:R-:W-:-:S04]  /*0b50*/  I2FP.F32.S32 R6, UR9 ;  /* 0x0000000900067c45 */ /* 0x000fc80008201400 */
[----:B------:R-:W0:Y:S08]  /*0b60*/  MUFU.RCP R3, R6 ;  /* 0x0000000600037308 */ /* 0x000e300000001000 */
[----:B------:R-:W1:Y:S01]  /*0b70*/  FCHK P0, R5, R6 ;  /* 0x0000000605007302 */ /* 0x000e620000000000 */
[----:B0-----:R-:W-:-:S04]  /*0b80*/  FFMA R0, -R6, R3, 1 ;  /* 0x3f80000006007423 */ /* 0x001fc80000000103 */
[----:B------:R-:W-:-:S04]  /*0b90*/  FFMA R0, R3, R0, R3 ;  /* 0x0000000003007223 */ /* 0x000fc80000000003 */
[----:B------:R-:W-:-:S04]  /*0ba0*/  FFMA R3, R0, R5, RZ ;  /* 0x0000000500037223 */ /* 0x000fc800000000ff */
[----:B------:R-:W-:-:S04]  /*0bb0*/  FFMA R2, -R6, R3, R5 ;  /* 0x0000000306027223 */ /* 0x000fc80000000105 */
[----:B------:R-:W-:Y:S01]  /*0bc0*/  FFMA R7, R0, R2, R3 ;  /* 0x0000000200077223 */ /* 0x000fe20000000003 */
[----:B-1----:R-:W-:Y:S06]  /*0bd0*/  @!P0 BRA `(.L_x_6) ;  /* 0x0000000000108947 */ /* 0x002fec0003800000 */
[----:B------:R-:W-:Y:S02]  /*0be0*/  MOV R3, R5 ;  /* 0x0000000500037202 */ /* 0x000fe40000000f00 */
[----:B------:R-:W-:-:S07]  /*0bf0*/  MOV R2, 0xc10 ;  /* 0x00000c1000027802 */ /* 0x000fce0000000f00 */
[----:B------:R-:W-:Y:S05]  /*0c00*/  CALL.REL.NOINC `($__internal_0_$__cuda_sm3x_div_rn_noftz_f32_slowpath) ;  /* 0x0000000000147944 */ /* 0x000fea0003c00000 */
[----:B------:R-:W-:-:S07]  /*0c10*/  MOV R7, R0 ;  /* 0x0000000000077202 */ /* 0x000fce0000000f00 */
.L_x_6:
[----:B------:R-:W0:Y:S02]  /*0c20*/  LDC.64 R2, c[0x0][0x388] ;  /* 0x0000e200ff027b82 */ /* 0x000e240000000a00 */
[----:B0-----:R-:W-:-:S05]  /*0c30*/  IMAD.WIDE R4, R4, 0x4, R2 ;  /* 0x0000000404047825 */ /* 0x001fca00078e0202 */
[----:B------:R-:W-:Y:S01]  /*0c40*/  STG.E desc[UR10][R4.64], R7 ;  /* 0x0000000704007986 */ /* 0x000fe2000c10190a */
[----:B------:R-:W-:Y:S05]  /*0c50*/  EXIT ;  /* 0x000000000000794d */ /* 0x000fea0003800000 */
        .weak           $__internal_0_$__cuda_sm3x_div_rn_noftz_f32_slowpath
        .type           $__internal_0_$__cuda_sm3x_div_rn_noftz_f32_slowpath,@function
        .size           $__internal_0_$__cuda_sm3x_div_rn_noftz_f32_slowpath,(.L_x_16 - $__internal_0_$__cuda_sm3x_div_rn_noftz_f32_slowpath)
$__internal_0_$__cuda_sm3x_div_rn_noftz_f32_slowpath:
[----:B------:R-:W-:Y:S02]  /*0c60*/  SHF.R.U32.HI R5, RZ, 0x17, R6 ;  /* 0x00000017ff057819 */ /* 0x000fe40000011606 */
[----:B------:R-:W-:Y:S02]  /*0c70*/  SHF.R.U32.HI R0, RZ, 0x17, R3 ;  /* 0x00000017ff007819 */ /* 0x000fe40000011603 */
[----:B------:R-:W-:Y:S02]  /*0c80*/  LOP3.LUT R5, R5, 0xff, RZ, 0xc0, !PT ;  /* 0x000000ff05057812 */ /* 0x000fe400078ec0ff */
[----:B------:R-:W-:Y:S02]  /*0c90*/  LOP3.LUT R10, R0, 0xff, RZ, 0xc0, !PT ;  /* 0x000000ff000a7812 */ /* 0x000fe400078ec0ff */
[----:B------:R-:W-:Y:S02]  /*0ca0*/  IADD3 R8, PT, PT, R5, -0x1, RZ ;  /* 0xffffffff05087810 */ /* 0x000fe40007ffe0ff */
[----:B------:R-:W-:-:S02]  /*0cb0*/  IADD3 R9, PT, PT, R10, -0x1, RZ ;  /* 0xffffffff0a097810 */ /* 0x000fc40007ffe0ff */
[----:B------:R-:W-:-:S04]  /*0cc0*/  ISETP.GT.U32.AND P0, PT, R8, 0xfd, PT ;  /* 0x000000fd0800780c */ /* 0x000fc80003f04070 */
[----:B------:R-:W-:-:S13]  /*0cd0*/  ISETP.GT.U32.OR P0, PT, R9, 0xfd, P0 ;  /* 0x000000fd0900780c */ /* 0x000fda0000704470 */
[----:B------:R-:W-:Y:S01]  /*0ce0*/  @!P0 MOV R7, RZ ;  /* 0x000000ff00078202 */ /* 0x000fe20000000f00 */
[----:B------:R-:W-:Y:S06]  /*0cf0*/  @!P0 BRA `(.L_x_7) ;  /* 0x0000000000608947 */ /* 0x000fec0003800000 */
[----:B------:R-:W-:Y:S02]  /*0d00*/  FSETP.GTU.FTZ.AND P0, PT, |R3|, +INF , PT ;  /* 0x7f8000000300780b */ /* 0x000fe40003f1c200 */
[----:B------:R-:W-:Y:S02]  /*0d10*/  FSETP.GTU.FTZ.AND P1, PT, |R6|, +INF , PT ;  /* 0x7f8000000600780b */ /* 0x000fe40003f3c200 */
[----:B------:R-:W-:Y:S02]  /*0d20*/  MOV R0, R6 ;  /* 0x0000000600007202 */ /* 0x000fe40000000f00 */
[----:B------:R-:W-:-:S13]  /*0d30*/  PLOP3.LUT P0, PT, P0, P1, PT, 0xf8, 0x8f ;  /* 0x00000000008f781c */ /* 0x000fda0000703f70 */
[----:B------:R-:W-:Y:S05]  /*0d40*/  @P0 BRA `(.L_x_8) ;  /* 0x0000000400440947 */ /* 0x000fea0003800000 */
[----:B------:R-:W-:-:S13]  /*0d50*/  LOP3.LUT P0, RZ, R6, 0x7fffffff, R3, 0xc8, !PT ;  /* 0x7fffffff06ff7812 */ /* 0x000fda000780c803 */
[----:B------:R-:W-:Y:S05]  /*0d60*/  @!P0 BRA `(.L_x_9) ;  /* 0x0000000400348947 */ /* 0x000fea0003800000 */
[C---:B------:R-:W-:Y:S02]  /*0d70*/  FSETP.NEU.FTZ.AND P2, PT, |R3|.reuse, +INF , PT ;  /* 0x7f8000000300780b */ /* 0x040fe40003f5d200 */
[----:B------:R-:W-:Y:S02]  /*0d80*/  FSETP.NEU.FTZ.AND P1, PT, |R0|, +INF , PT ;  /* 0x7f8000000000780b */ /* 0x000fe40003f3d200 */
[----:B------:R-:W-:-:S11]  /*0d90*/  FSETP.NEU.FTZ.AND P0, PT, |R3|, +INF , PT ;  /* 0x7f8000000300780b */ /* 0x000fd60003f1d200 */
[----:B------:R-:W-:Y:S05]  /*0da0*/  @!P1 BRA !P2, `(.L_x_9) ;  /* 0x0000000400249947 */ /* 0x000fea0005000000 */
[----:B------:R-:W-:-:S04]  /*0db0*/  LOP3.LUT P2, RZ, R3, 0x7fffffff, RZ, 0xc0, !PT ;  /* 0x7fffffff03ff7812 */ /* 0x000fc8000784c0ff */
[----:B------:R-:W-:-:S13]  /*0dc0*/  PLOP3.LUT P1, PT, P1, P2, PT, 0x2f, 0xf2 ;  /* 0x0000000000f2781c */ /* 0x000fda0000f24577 */
[----:B------:R-:W-:Y:S05]  /*0dd0*/  @P1 BRA `(.L_x_10) ;  /* 0x0000000400101947 */ /* 0x000fea0003800000 */
[----:B------:R-:W-:-:S04]  /*0de0*/  LOP3.LUT P1, RZ, R6, 0x7fffffff, RZ, 0xc0, !PT ;  /* 0x7fffffff06ff7812 */ /* 0x000fc8000782c0ff */
[----:B------:R-:W-:-:S13]  /*0df0*/  PLOP3.LUT P0, PT, P0, P1, PT, 0x2f, 0xf2 ;  /* 0x0000000000f2781c */ /* 0x000fda0000702577 */
[----:B------:R-:W-:Y:S05]  /*0e00*/  @P0 BRA `(.L_x_11) ;  /* 0x0000000000f80947 */ /* 0x000fea0003800000 */
[----:B------:R-:W-:Y:S02]  /*0e10*/  ISETP.GE.AND P0, PT, R9, RZ, PT ;  /* 0x000000ff0900720c */ /* 0x000fe40003f06270 */
[----:B------:R-:W-:-:S11]  /*0e20*/  ISETP.GE.AND P1, PT, R8, RZ, PT ;  /* 0x000000ff0800720c */ /* 0x000fd60003f26270 */
[----:B------:R-:W-:Y:S01]  /*0e30*/  @P0 MOV R7, RZ ;  /* 0x000000ff00070202 */ /* 0x000fe20000000f00 */
[----:B------:R-:W-:Y:S01]  /*0e40*/  @!P0 FFMA R3, R3, 1.84467440737095516160e+19, RZ ;  /* 0x5f80000003038823 */ /* 0x000fe200000000ff */
[----:B------:R-:W-:Y:S01]  /*0e50*/  @!P0 MOV R7, 0xffffffc0 ;  /* 0xffffffc000078802 */ /* 0x000fe20000000f00 */
[----:B------:R-:W-:-:S03]  /*0e60*/  @!P1 FFMA R6, R0, 1.84467440737095516160e+19, RZ ;  /* 0x5f80000000069823 */ /* 0x000fc600000000ff */
[----:B------:R-:W-:-:S07]  /*0e70*/  @!P1 IADD3 R7, PT, PT, R7, 0x40, RZ ;  /* 0x0000004007079810 */ /* 0x000fce0007ffe0ff */
.L_x_7:
[----:B------:R-:W-:-:S04]  /*0e80*/  LEA R9, R5, 0xc0800000, 0x17 ;  /* 0xc080000005097811 */ /* 0x000fc800078eb8ff */
[----:B------:R-:W-:Y:S02]  /*0e90*/  IADD3 R9, PT, PT, -R9, R6, RZ ;  /* 0x0000000609097210 */ /* 0x000fe40007ffe1ff */
[----:B------:R-:W-:Y:S02]  /*0ea0*/  IADD3 R6, PT, PT, R10, -0x7f, RZ ;  /* 0xffffff810a067810 */ /* 0x000fe40007ffe0ff */
[----:B------:R-:W0:Y:S01]  /*0eb0*/  MUFU.RCP R8, R9 ;  /* 0x0000000900087308 */ /* 0x000e220000001000 */
[----:B------:R-:W-:Y:S02]  /*0ec0*/  FADD.FTZ R11, -R9, -RZ ;  /* 0x800000ff090b7221 */ /* 0x000fe40000010100 */
[C---:B------:R-:W-:Y:S01]  /*0ed0*/  IMAD R0, R6.reuse, -0x800000, R3 ;  /* 0xff80000006007824 */ /* 0x040fe200078e0203 */
[----:B------:R-:W-:-:S04]  /*0ee0*/  IADD3 R6, PT, PT, R6, 0x7f, -R5 ;  /* 0x0000007f06067810 */ /* 0x000fc80007ffe805 */
[----:B------:R-:W-:Y:S01]  /*0ef0*/  IADD3 R6, PT, PT, R6, R7, RZ ;  /* 0x0000000706067210 */ /* 0x000fe20007ffe0ff */
[----:B0-----:R-:W-:-:S04]  /*0f00*/  FFMA R13, R8, R11, 1 ;  /* 0x3f800000080d7423 */ /* 0x001fc8000000000b */
[----:B------:R-:W-:-:S04]  /*0f10*/  FFMA R10, R8, R13, R8 ;  /* 0x0000000d080a7223 */ /* 0x000fc80000000008 */
[----:B------:R-:W-:-:S04]  /*0f20*/  FFMA R3, R0, R10, RZ ;  /* 0x0000000a00037223 */ /* 0x000fc800000000ff */
[----:B------:R-:W-:-:S04]  /*0f30*/  FFMA R8, R11, R3, R0 ;  /* 0x000000030b087223 */ /* 0x000fc80000000000 */
[----:B------:R-:W-:-:S04]  /*0f40*/  FFMA R13, R10, R8, R3 ;  /* 0x000000080a0d7223 */ /* 0x000fc80000000003 */
[----:B------:R-:W-:-:S04]  /*0f50*/  FFMA R8, R11, R13, R0 ;  /* 0x0000000d0b087223 */ /* 0x000fc80000000000 */
[----:B------:R-:W-:-:S05]  /*0f60*/  FFMA R0, R10, R8, R13 ;  /* 0x000000080a007223 */ /* 0x000fca000000000d */
[----:B------:R-:W-:-:S04]  /*0f70*/  SHF.R.U32.HI R3, RZ, 0x17, R0 ;  /* 0x00000017ff037819 */ /* 0x000fc80000011600 */
[----:B------:R-:W-:-:S04]  /*0f80*/  LOP3.LUT R3, R3, 0xff, RZ, 0xc0, !PT ;  /* 0x000000ff03037812 */ /* 0x000fc800078ec0ff */
[----:B------:R-:W-:-:S04]  /*0f90*/  IADD3 R7, PT, PT, R3, R6, RZ ;  /* 0x0000000603077210 */ /* 0x000fc80007ffe0ff */
[----:B------:R-:W-:-:S04]  /*0fa0*/  IADD3 R3, PT, PT, R7, -0x1, RZ ;  /* 0xffffffff07037810 */ /* 0x000fc80007ffe0ff */
[----:B------:R-:W-:-:S13]  /*0fb0*/  ISETP.GE.U32.AND P0, PT, R3, 0xfe, PT ;  /* 0x000000fe0300780c */ /* 0x000fda0003f06070 */
[----:B------:R-:W-:Y:S05]  /*0fc0*/  @!P0 BRA `(.L_x_12) ;  /* 0x0000000000808947 */ /* 0x000fea0003800000 */
[----:B------:R-:W-:-:S13]  /*0fd0*/  ISETP.GT.AND P0, PT, R7, 0xfe, PT ;  /* 0x000000fe0700780c */ /* 0x000fda0003f04270 */
[----:B------:R-:W-:Y:S05]  /*0fe0*/  @P0 BRA `(.L_x_13) ;  /* 0x00000000006c0947 */ /* 0x000fea0003800000 */
[----:B------:R-:W-:-:S13]  /*0ff0*/  ISETP.GE.AND P0, PT, R7, 0x1, PT ;  /* 0x000000010700780c */ /* 0x000fda0003f06270 */
[----:B------:R-:W-:Y:S05]  /*1000*/  @P0 BRA `(.L_x_14) ;  /* 0x0000000000980947 */ /* 0x000fea0003800000 */
[----:B------:R-:W-:Y:S02]  /*1010*/  ISETP.GE.AND P0, PT, R7, -0x18, PT ;  /* 0xffffffe80700780c */ /* 0x000fe40003f06270 */
[----:B------:R-:W-:-:S11]  /*1020*/  LOP3.LUT R0, R0, 0x80000000, RZ, 0xc0, !PT ;  /* 0x8000000000007812 */ /* 0x000fd600078ec0ff */
[----:B------:R-:W-:Y:S05]  /*1030*/  @!P0 BRA `(.L_x_14) ;  /* 0x00000000008c8947 */ /* 0x000fea0003800000 */
[CCC-:B------:R-:W-:Y:S01]  /*1040*/  FFMA.RZ R3, R10.reuse, R8.reuse, R13.reuse ;  /* 0x000000080a037223 */ /* 0x1c0fe2000000c00d */
[CCC-:B------:R-:W-:Y:S01]  /*1050*/  FFMA.RM R6, R10.reuse, R8.reuse, R13.reuse ;  /* 0x000000080a067223 */ /* 0x1c0fe2000000400d */
[C---:B------:R-:W-:Y:S02]  /*1060*/  ISETP.NE.AND P2, PT, R7.reuse, RZ, PT ;  /* 0x000000ff0700720c */ /* 0x040fe40003f45270 */
[----:B------:R-:W-:Y:S02]  /*1070*/  ISETP.NE.AND P1, PT, R7, RZ, PT ;  /* 0x000000ff0700720c */ /* 0x000fe40003f25270 */
[----:B------:R-:W-:Y:S01]  /*1080*/  LOP3.LUT R5, R3, 0x7fffff, RZ, 0xc0, !PT ;  /* 0x007fffff03057812 */ /* 0x000fe200078ec0ff */
[----:B------:R-:W-:Y:S01]  /*1090*/  FFMA.RP R3, R10, R8, R13 ;  /* 0x000000080a037223 */ /* 0x000fe2000000800d */
[----:B------:R-:W-:Y:S02]  /*10a0*/  IADD3 R8, PT, PT, R7, 0x20, RZ ;  /* 0x0000002007087810 */ /* 0x000fe40007ffe0ff */
[----:B------:R-:W-:-:S02]  /*10b0*/  LOP3.LUT R5, R5, 0x800000, RZ, 0xfc, !PT ;  /* 0x0080000005057812 */ /* 0x000fc400078efcff */
[----:B------:R-:W-:Y:S02]  /*10c0*/  IADD3 R7, PT, PT, -R7, RZ, RZ ;  /* 0x000000ff07077210 */ /* 0x000fe40007ffe1ff */
[----:B------:R-:W-:Y:S02]  /*10d0*/  SHF.L.U32 R8, R5, R8, RZ ;  /* 0x0000000805087219 */ /* 0x000fe400000006ff */
[----:B------:R-:W-:Y:S02]  /*10e0*/  FSETP.NEU.FTZ.AND P0, PT, R3, R6, PT ;  /* 0x000000060300720b */ /* 0x000fe40003f1d000 */
[----:B------:R-:W-:Y:S02]  /*10f0*/  SEL R6, R7, RZ, P2 ;  /* 0x000000ff07067207 */ /* 0x000fe40001000000 */
[----:B------:R-:W-:Y:S02]  /*1100*/  ISETP.NE.AND P1, PT, R8, RZ, P1 ;  /* 0x000000ff0800720c */ /* 0x000fe40000f25270 */
[----:B------:R-:W-:-:S02]  /*1110*/  SHF.R.U32.HI R6, RZ, R6, R5 ;  /* 0x00000006ff067219 */ /* 0x000fc40000011605 */
[----:B------:R-:W-:Y:S02]  /*1120*/  PLOP3.LUT P0, PT, P0, P1, PT, 0xf8, 0x8f ;  /* 0x00000000008f781c */ /* 0x000fe40000703f70 */
[----:B------:R-:W-:Y:S02]  /*1130*/  SHF.R.U32.HI R8, RZ, 0x1, R6 ;  /* 0x00000001ff087819 */ /* 0x000fe40000011606 */
[----:B------:R-:W-:-:S04]  /*1140*/  SEL R3, RZ, 0x1, !P0 ;  /* 0x00000001ff037807 */ /* 0x000fc80004000000 */
[----:B------:R-:W-:-:S04]  /*1150*/  LOP3.LUT R3, R3, 0x1, R8, 0xf8, !PT ;  /* 0x0000000103037812 */ /* 0x000fc800078ef808 */
[----:B------:R-:W-:-:S04]  /*1160*/  LOP3.LUT R3, R3, R6, RZ, 0xc0, !PT ;  /* 0x0000000603037212 */ /* 0x000fc800078ec0ff */
[----:B------:R-:W-:-:S04]  /*1170*/  IADD3 R3, PT, PT, R8, R3, RZ ;  /* 0x0000000308037210 */ /* 0x000fc80007ffe0ff */
[----:B------:R-:W-:Y:S01]  /*1180*/  LOP3.LUT R0, R3, R0, RZ, 0xfc, !PT ;  /* 0x0000000003007212 */ /* 0x000fe200078efcff */
[----:B------:R-:W-:Y:S06]  /*1190*/  BRA `(.L_x_14) ;  /* 0x0000000000347947 */ /* 0x000fec0003800000 */
.L_x_13:
[----:B------:R-:W-:-:S04]  /*11a0*/  LOP3.LUT R0, R0, 0x80000000, RZ, 0xc0, !PT ;  /* 0x8000000000007812 */ /* 0x000fc800078ec0ff */
[----:B------:R-:W-:Y:S01]  /*11b0*/  LOP3.LUT R0, R0, 0x7f800000, RZ, 0xfc, !PT ;  /* 0x7f80000000007812 */ /* 0x000fe200078efcff */
[----:B------:R-:W-:Y:S06]  /*11c0*/  BRA `(.L_x_14) ;  /* 0x0000000000287947 */ /* 0x000fec0003800000 */
.L_x_12:
[----:B------:R-:W-:Y:S01]  /*11d0*/  LEA R0, R6, R0, 0x17 ;  /* 0x0000000006007211 */ /* 0x000fe200078eb8ff */
[----:B------:R-:W-:Y:S06]  /*11e0*/  BRA `(.L_x_14) ;  /* 0x0000000000207947 */ /* 0x000fec0003800000 */
.L_x_11:
[----:B------:R-:W-:-:S04]  /*11f0*/  LOP3.LUT R0, R6, 0x80000000, R3, 0x48, !PT ;  /* 0x8000000006007812 */ /* 0x000fc800078e4803 */
[----:B------:R-:W-:Y:S01]  /*1200*/  LOP3.LUT R0, R0, 0x7f800000, RZ, 0xfc, !PT ;  /* 0x7f80000000007812 */ /* 0x000fe200078efcff */
[----:B------:R-:W-:Y:S06]  /*1210*/  BRA `(.L_x_14) ;  /* 0x0000000000147947 */ /* 0x000fec0003800000 */
.L_x_10:
[----:B------:R-:W-:Y:S01]  /*1220*/  LOP3.LUT R0, R6, 0x80000000, R3, 0x48, !PT ;  /* 0x8000000006007812 */ /* 0x000fe200078e4803 */
[----:B------:R-:W-:Y:S06]  /*1230*/  BRA `(.L_x_14) ;  /* 0x00000000000c7947 */ /* 0x000fec0003800000 */
.L_x_9:
[----:B------:R-:W0:Y:S01]  /*1240*/  MUFU.RSQ R0, -QNAN ;  /* 0xffc0000000007908 */ /* 0x000e220000001400 */
[----:B------:R-:W-:Y:S05]  /*1250*/  BRA `(.L_x_14) ;  /* 0x0000000000047947 */ /* 0x000fea0003800000 */
.L_x_8:
[----:B------:R-:W-:-:S07]  /*1260*/  FADD.FTZ R0, R3, R0 ;  /* 0x0000000003007221 */ /* 0x000fce0000010000 */
.L_x_14:
[----:B------:R-:W-:-:S04]  /*1270*/  HFMA2 R3, -RZ, RZ, 0, 0 ;  /* 0x00000000ff037431 */ /* 0x000fc800000001ff */
[----:B0-----:R-:W-:Y:S05]  /*1280*/  RET.REL.NODEC R2 `(_Z10test_floatPsPfiiiii) ;  /* 0xffffffec025c7950 */ /* 0x001fea0003c3ffff */
.L_x_15:
[----:B------:R-:W-:-:S00]  /*1290*/  BRA `(.L_x_15) ;  /* 0xfffffffc00fc7947 */ /* 0x000fc0000383ffff */
[----:B------:R-:W-:-:S00]  /*12a0*/  NOP ;  /* 0x0000000000007918 */ /* 0x000fc00000000000 */
        /* <DEDUP_REMOVED lines=13> */
.L_x_16:


//--------------------- .nv.shared.reserved.0     --------------------------
	.section	.nv.shared.reserved.0,"aw",@nobits
	.weak		__nv_reservedSMEM_offset_0_alias
	.size		__nv_reservedSMEM_offset_0_alias, 0, 64
	.other		__nv_reservedSMEM_offset_0_alias,@"STO_CUDA_RESERVED_SHARED STV_DEFAULT"
__nv_reservedSMEM_offset_0_alias:
	.zero		0
	.zero		64


//--------------------- .nv.constant0._Z10test_floatPsPfiiiii --------------------------
	.section	.nv.constant0._Z10test_floatPsPfiiiii,"a",@progbits
	.sectionflags	@""
	.align	4
.nv.constant0._Z10test_floatPsPfiiiii:
	.zero		932


//--------------------- SYMBOLS --------------------------

	.type		.nv.reservedSmem.offset0,@object
	.size		.nv.reservedSmem.offset0,0x4
